//
// Generated by NVIDIA NVVM Compiler
//
// Compiler Build ID: CL-36424714
// Cuda compilation tools, release 13.0, V13.0.88
// Based on NVVM 20.0.0
//

.version 9.0
.target sm_100
.address_size 64

	// .globl	_Z25array_manipulation_kernelPii

.visible .entry _Z25array_manipulation_kernelPii(
	.param .u64 .ptr .align 1 _Z25array_manipulation_kernelPii_param_0,
	.param .u32 _Z25array_manipulation_kernelPii_param_1
)
{
	.reg .pred 	%p<2>;
	.reg .b32 	%r<8>;
	.reg .b64 	%rd<5>;

	ld.param.u64 	%rd1, [_Z25array_manipulation_kernelPii_param_0];
	ld.param.u32 	%r2, [_Z25array_manipulation_kernelPii_param_1];
	mov.u32 	%r3, %ctaid.x;
	mov.u32 	%r4, %ntid.x;
	mov.u32 	%r5, %tid.x;
	mad.lo.s32 	%r1, %r3, %r4, %r5;
	setp.ge.u32 	%p1, %r1, %r2;
	@%p1 bra 	$L__BB0_2;
	cvta.to.global.u64 	%rd2, %rd1;
	mul.wide.u32 	%rd3, %r1, 4;
	add.s64 	%rd4, %rd2, %rd3;
	ld.global.u32 	%r6, [%rd4];
	shl.b32 	%r7, %r6, 1;
	st.global.u32 	[%rd4], %r7;
$L__BB0_2:
	ret;

}


// ===== COMPILED SASS (sm_100) =====

	.target	sm_100

	.elftype	@"ET_EXEC"


//--------------------- .note.nv.tkinfo           --------------------------
	.section	.note.nv.tkinfo,"",@"SHT_NOTE"
	.sectionflags	@"SHF_NOTE_NV_TKINFO"
	.tkinfo
        /*0018*/ 	.word	0x00000002
        /*0030*/ 	.string	""
        /*0030*/ 	.string	"ptxas"
        /*0030*/ 	.string	"Cuda compilation tools, release 13.0, V13.0.88"
        /*0030*/ 	.string	"Build cuda_13.0.r13.0/compiler.36424714_0"
        /*0030*/ 	.string	"-arch sm_100 -m 64 "



//--------------------- .note.nv.cuinfo           --------------------------
	.section	.note.nv.cuinfo,"",@"SHT_NOTE"
	.sectionflags	@"SHF_NOTE_NV_CUINFO"
        /*0018*/ 	.short	0x0002
        /*001a*/ 	.short	0x0064
        /*001c*/ 	.short	0x0082
	.zero		2


//--------------------- .nv.info                  --------------------------
	.section	.nv.info,"",@"SHT_CUDA_INFO"
	.align	4


	//----- nvinfo : EIATTR_REGCOUNT
	.align		4
        /*0000*/ 	.byte	0x04, 0x2f
        /*0002*/ 	.short	(.L_1 - .L_0)
	.align		4
.L_0:
        /*0004*/ 	.word	index@(_Z25array_manipulation_kernelPii)
        /*0008*/ 	.word	0x00000008


	//----- nvinfo : EIATTR_FRAME_SIZE
	.align		4
.L_1:
        /*000c*/ 	.byte	0x04, 0x11
        /*000e*/ 	.short	(.L_3 - .L_2)
	.align		4
.L_2:
        /*0010*/ 	.word	index@(_Z25array_manipulation_kernelPii)
        /*0014*/ 	.word	0x00000000


	//----- nvinfo : EIATTR_MIN_STACK_SIZE
	.align		4
.L_3:
        /*0018*/ 	.byte	0x04, 0x12
        /*001a*/ 	.short	(.L_5 - .L_4)
	.align		4
.L_4:
        /*001c*/ 	.word	index@(_Z25array_manipulation_kernelPii)
        /*0020*/ 	.word	0x00000000
.L_5:


//--------------------- .nv.compat                --------------------------
	.section	.nv.compat,"",@"SHT_CUDA_COMPAT_INFO"
	.align	4
        /*0000*/ 	.byte	0x02, 0x09, 0x00, 0x00, 0x02, 0x02, 0x01, 0x00, 0x02, 0x05, 0x05, 0x00, 0x03, 0x07, 0x01, 0x01
        /*0010*/ 	.byte	0x02, 0x03, 0x00, 0x00, 0x02, 0x06, 0x01, 0x00, 0x04, 0x0b, 0x08, 0x00, 0x09, 0x00, 0x00, 0x00
        /*0020*/ 	.byte	0x00, 0x00, 0x00, 0x00


//--------------------- .nv.info._Z25array_manipulation_kernelPii --------------------------
	.section	.nv.info._Z25array_manipulation_kernelPii,"",@"SHT_CUDA_INFO"
	.sectionflags	@""
	.align	4


	//----- nvinfo : EIATTR_CUDA_API_VERSION
	.align		4
        /*0000*/ 	.byte	0x04, 0x37
        /*0002*/ 	.short	(.L_7 - .L_6)
.L_6:
        /*0004*/ 	.word	0x00000082


	//----- nvinfo : EIATTR_KPARAM_INFO
	.align		4
.L_7:
        /*0008*/ 	.byte	0x04, 0x17
        /*000a*/ 	.short	(.L_9 - .L_8)
.L_8:
        /*000c*/ 	.word	0x00000000
        /*0010*/ 	.short	0x0001
        /*0012*/ 	.short	0x0008
        /*0014*/ 	.byte	0x00, 0xf0, 0x11, 0x00


	//----- nvinfo : EIATTR_KPARAM_INFO
	.align		4
.L_9:
        /*0018*/ 	.byte	0x04, 0x17
        /*001a*/ 	.short	(.L_11 - .L_10)
.L_10:
        /*001c*/ 	.word	0x00000000
        /*0020*/ 	.short	0x0000
        /*0022*/ 	.short	0x0000
        /*0024*/ 	.byte	0x00, 0xf5, 0x21, 0x00


	//----- nvinfo : EIATTR_SPARSE_MMA_MASK
	.align		4
.L_11:
        /*0028*/ 	.byte	0x03, 0x50
        /*002a*/ 	.short	0x0000


	//----- nvinfo : EIATTR_MAXREG_COUNT
	.align		4
        /*002c*/ 	.byte	0x03, 0x1b
        /*002e*/ 	.short	0x00ff


	//----- nvinfo : EIATTR_MERCURY_ISA_VERSION
	.align		4
        /*0030*/ 	.byte	0x03, 0x5f
        /*0032*/ 	.short	0x0101


	//----- nvinfo : EIATTR_VRC_CTA_INIT_COUNT
	.align		4
        /*0034*/ 	.byte	0x02, 0x4a
	.zero		1
	.zero		1


	//----- nvinfo : EIATTR_EXIT_INSTR_OFFSETS
	.align		4
        /*0038*/ 	.byte	0x04, 0x1c
        /*003a*/ 	.short	(.L_13 - .L_12)


	//   ....[0]....
.L_12:
        /*003c*/ 	.word	0x00000070


	//   ....[1]....
        /*0040*/ 	.word	0x000000e0


	//----- nvinfo : EIATTR_CBANK_PARAM_SIZE
	.align		4
.L_13:
        /*0044*/ 	.byte	0x03, 0x19
        /*0046*/ 	.short	0x000c


	//----- nvinfo : EIATTR_PARAM_CBANK
	.align		4
        /*0048*/ 	.byte	0x04, 0x0a
        /*004a*/ 	.short	(.L_15 - .L_14)
	.align		4
.L_14:
        /*004c*/ 	.word	index@(.nv.constant0._Z25array_manipulation_kernelPii)
        /*0050*/ 	.short	0x0380
        /*0052*/ 	.short	0x000c


	//----- nvinfo : EIATTR_SW_WAR
	.align		4
.L_15:
        /*0054*/ 	.byte	0x04, 0x36
        /*0056*/ 	.short	(.L_17 - .L_16)
.L_16:
        /*0058*/ 	.word	0x00000008
.L_17:


//--------------------- .nv.callgraph             --------------------------
	.section	.nv.callgraph,"",@"SHT_CUDA_CALLGRAPH"
	.align	4
	.sectionentsize	8
	.align		4
        /*0000*/ 	.word	0x00000000
	.align		4
        /*0004*/ 	.word	0xffffffff
	.align		4
        /*0008*/ 	.word	0x00000000
	.align		4
        /*000c*/ 	.word	0xfffffffe
	.align		4
        /*0010*/ 	.word	0x00000000
	.align		4
        /*0014*/ 	.word	0xfffffffd
	.align		4
        /*0018*/ 	.word	0x00000000
	.align		4
        /*001c*/ 	.word	0xfffffffc


//--------------------- .text._Z25array_manipulation_kernelPii --------------------------
	.section	.text._Z25array_manipulation_kernelPii,"ax",@progbits
	.align	128
        .global         _Z25array_manipulation_kernelPii
        .type           _Z25array_manipulation_kernelPii,@function
        .size           _Z25array_manipulation_kernelPii,(.L_x_1 - _Z25array_manipulation_kernelPii)
        .other          _Z25array_manipulation_kernelPii,@"STO_CUDA_ENTRY STV_DEFAULT"
_Z25array_manipulation_kernelPii:
.text._Z25array_manipulation_kernelPii:
[----:B------:R-:W-:Y:S01]  /*0000*/  LDC R1, c[0x0][0x37c] ;  /* 0x0000df00ff017b82 */ /* 0x000fe20000000800 */
[----:B------:R-:W0:Y:S07]  /*0010*/  S2R R0, SR_TID.X ;  /* 0x0000000000007919 */ /* 0x000e2e0000002100 */
[----:B------:R-:W0:Y:S01]  /*0020*/  S2UR UR4, SR_CTAID.X ;  /* 0x00000000000479c3 */ /* 0x000e220000002500 */
[----:B------:R-:W1:Y:S07]  /*0030*/  LDCU UR5, c[0x0][0x388] ;  /* 0x00007100ff0577ac */ /* 0x000e6e0008000800 */
[----:B------:R-:W0:Y:S02]  /*0040*/  LDC R5, c[0x0][0x360] ;  /* 0x0000d800ff057b82 */ /* 0x000e240000000800 */
[----:B0-----:R-:W-:-:S05]  /*0050*/  IMAD R5, R5, UR4, R0 ;  /* 0x0000000405057c24 */ /* 0x001fca000f8e0200 */
[----:B-1----:R-:W-:-:S13]  /*0060*/  ISETP.GE.U32.AND P0, PT, R5, UR5, PT ;  /* 0x0000000505007c0c */ /* 0x002fda000bf06070 */
[----:B------:R-:W-:Y:S05]  /*0070*/  @P0 EXIT ;  /* 0x000000000000094d */ /* 0x000fea0003800000 */
[----:B------:R-:W0:Y:S01]  /*0080*/  LDC.64 R2, c[0x0][0x380] ;  /* 0x0000e000ff027b82 */ /* 0x000e220000000a00 */
[----:B------:R-:W1:Y:S01]  /*0090*/  LDCU.64 UR4, c[0x0][0x358] ;  /* 0x00006b00ff0477ac */ /* 0x000e620008000a00 */
[----:B0-----:R-:W-:-:S05]  /*00a0*/  IMAD.WIDE.U32 R2, R5, 0x4, R2 ;  /* 0x0000000405027825 */ /* 0x001fca00078e0002 */
[----:B-1----:R-:W2:Y:S02]  /*00b0*/  LDG.E R0, desc[UR4][R2.64] ;  /* 0x0000000402007981 */ /* 0x002ea4000c1e1900 */
[----:B--2---:R-:W-:-:S05]  /*00c0*/  SHF.L.U32 R5, R0, 0x1, RZ ;  /* 0x0000000100057819 */ /* 0x004fca00000006ff */
[----:B------:R-:W-:Y:S01]  /*00d0*/  STG.E desc[UR4][R2.64], R5 ;  /* 0x0000000502007986 */ /* 0x000fe2000c101904 */
[----:B------:R-:W-:Y:S05]  /*00e0*/  EXIT ;  /* 0x000000000000794d */ /* 0x000fea0003800000 */
.L_x_0:
[----:B------:R-:W-:-:S00]  /*00f0*/  BRA `(.L_x_0) ;  /* 0xfffffffc00fc7947 */ /* 0x000fc0000383ffff */
[----:B------:R-:W-:-:S00]  /*0100*/  NOP ;  /* 0x0000000000007918 */ /* 0x000fc00000000000 */
[----:B------:R-:W-:-:S00]  /*0110*/  NOP ;  /* 0x0000000000007918 */ /* 0x000fc00000000000 */
[----:B------:R-:W-:-:S00]  /*0120*/  NOP ;  /* 0x0000000000007918 */ /* 0x000fc00000000000 */
[----:B------:R-:W-:-:S00]  /*0130*/  NOP ;  /* 0x0000000000007918 */ /* 0x000fc00000000000 */
[----:B------:R-:W-:-:S00]  /*0140*/  NOP ;  /* 0x0000000000007918 */ /* 0x000fc00000000000 */
[----:B------:R-:W-:-:S00]  /*0150*/  NOP ;  /* 0x0000000000007918 */ /* 0x000fc00000000000 */
[----:B------:R-:W-:-:S00]  /*0160*/  NOP ;  /* 0x0000000000007918 */ /* 0x000fc00000000000 */
[----:B------:R-:W-:-:S00]  /*0170*/  NOP ;  /* 0x0000000000007918 */ /* 0x000fc00000000000 */
.L_x_1:


//--------------------- .nv.shared.reserved.0     --------------------------
	.section	.nv.shared.reserved.0,"aw",@nobits
	.weak		__nv_reservedSMEM_offset_0_alias
	.size		__nv_reservedSMEM_offset_0_alias, 0, 64
	.other		__nv_reservedSMEM_offset_0_alias,@"STO_CUDA_RESERVED_SHARED STV_DEFAULT"
__nv_reservedSMEM_offset_0_alias:
	.zero		0
	.zero		64


//--------------------- .nv.constant0._Z25array_manipulation_kernelPii --------------------------
	.section	.nv.constant0._Z25array_manipulation_kernelPii,"a",@progbits
	.sectionflags	@""
	.align	4
.nv.constant0._Z25array_manipulation_kernelPii:
	.zero		908


//--------------------- SYMBOLS --------------------------

	.type		.nv.reservedSmem.offset0,@object
	.size		.nv.reservedSmem.offset0,0x4
